//
// Generated by NVIDIA NVVM Compiler
//
// Compiler Build ID: CL-36424714
// Cuda compilation tools, release 13.0, V13.0.88
// Based on NVVM 20.0.0
//

.version 9.0
.target sm_100
.address_size 64

	// .globl	_Z11groupKernelv
.extern .func  (.param .b32 func_retval0) vprintf
(
	.param .b64 vprintf_param_0,
	.param .b64 vprintf_param_1
)
;
.global .align 1 .b8 $str[26] = {116, 104, 114, 101, 97, 100, 66, 108, 111, 99, 107, 71, 114, 111, 117, 112, 83, 105, 122, 101, 58, 32, 37, 100, 10};

.visible .entry _Z11groupKernelv()
{
	.local .align 8 .b8 	__local_depot0[8];
	.reg .b64 	%SP;
	.reg .b64 	%SPL;
	.reg .b32 	%r<8>;
	.reg .b64 	%rd<5>;

	mov.u64 	%SPL, __local_depot0;
	cvta.local.u64 	%SP, %SPL;
	add.u64 	%rd1, %SP, 0;
	add.u64 	%rd2, %SPL, 0;
	mov.u32 	%r1, %ntid.x;
	mov.u32 	%r2, %ntid.y;
	mul.lo.s32 	%r3, %r1, %r2;
	mov.u32 	%r4, %ntid.z;
	mul.lo.s32 	%r5, %r3, %r4;
	st.local.u32 	[%rd2], %r5;
	mov.u64 	%rd3, $str;
	cvta.global.u64 	%rd4, %rd3;
	{ // callseq 0, 0
	.param .b64 param0;
	st.param.b64 	[param0], %rd4;
	.param .b64 param1;
	st.param.b64 	[param1], %rd1;
	.param .b32 retval0;
	call.uni (retval0), 
	vprintf, 
	(
	param0, 
	param1
	);
	ld.param.b32 	%r6, [retval0];
	} // callseq 0
	barrier.sync 	0;
	ret;

}


// ===== COMPILED SASS (sm_100) =====

	.target	sm_100

	.elftype	@"ET_EXEC"


//--------------------- .note.nv.tkinfo           --------------------------
	.section	.note.nv.tkinfo,"",@"SHT_NOTE"
	.sectionflags	@"SHF_NOTE_NV_TKINFO"
	.tkinfo
        /*0018*/ 	.word	0x00000002
        /*0030*/ 	.string	""
        /*0030*/ 	.string	"ptxas"
        /*0030*/ 	.string	"Cuda compilation tools, release 13.0, V13.0.88"
        /*0030*/ 	.string	"Build cuda_13.0.r13.0/compiler.36424714_0"
        /*0030*/ 	.string	"-arch sm_100 -m 64 "



//--------------------- .note.nv.cuinfo           --------------------------
	.section	.note.nv.cuinfo,"",@"SHT_NOTE"
	.sectionflags	@"SHF_NOTE_NV_CUINFO"
        /*0018*/ 	.short	0x0002
        /*001a*/ 	.short	0x0064
        /*001c*/ 	.short	0x0082
	.zero		2


//--------------------- .nv.info                  --------------------------
	.section	.nv.info,"",@"SHT_CUDA_INFO"
	.align	4


	//----- nvinfo : EIATTR_REGCOUNT
	.align		4
        /*0000*/ 	.byte	0x04, 0x2f
        /*0002*/ 	.short	(.L_2 - .L_1)
	.align		4
.L_1:
        /*0004*/ 	.word	index@(_Z11groupKernelv)
        /*0008*/ 	.word	0x00000018


	//----- nvinfo : EIATTR_FRAME_SIZE
	.align		4
.L_2:
        /*000c*/ 	.byte	0x04, 0x11
        /*000e*/ 	.short	(.L_4 - .L_3)
	.align		4
.L_3:
        /*0010*/ 	.word	index@(_Z11groupKernelv)
        /*0014*/ 	.word	0x00000008


	//----- nvinfo : EIATTR_MIN_STACK_SIZE
	.align		4
.L_4:
        /*0018*/ 	.byte	0x04, 0x12
        /*001a*/ 	.short	(.L_6 - .L_5)
	.align		4
.L_5:
        /*001c*/ 	.word	index@(_Z11groupKernelv)
        /*0020*/ 	.word	0x00000008
.L_6:


//--------------------- .nv.compat                --------------------------
	.section	.nv.compat,"",@"SHT_CUDA_COMPAT_INFO"
	.align	4
        /*0000*/ 	.byte	0x02, 0x09, 0x00, 0x00, 0x02, 0x02, 0x01, 0x00, 0x02, 0x05, 0x05, 0x00, 0x03, 0x07, 0x01, 0x01
        /*0010*/ 	.byte	0x02, 0x03, 0x00, 0x00, 0x02, 0x06, 0x01, 0x00, 0x04, 0x0b, 0x08, 0x00, 0x09, 0x00, 0x00, 0x00
        /*0020*/ 	.byte	0x00, 0x00, 0x00, 0x00


//--------------------- .nv.info._Z11groupKernelv --------------------------
	.section	.nv.info._Z11groupKernelv,"",@"SHT_CUDA_INFO"
	.sectionflags	@""
	.align	4


	//----- nvinfo : EIATTR_CUDA_API_VERSION
	.align		4
        /*0000*/ 	.byte	0x04, 0x37
        /*0002*/ 	.short	(.L_8 - .L_7)
.L_7:
        /*0004*/ 	.word	0x00000082


	//----- nvinfo : EIATTR_SPARSE_MMA_MASK
	.align		4
.L_8:
        /*0008*/ 	.byte	0x03, 0x50
        /*000a*/ 	.short	0x0000


	//----- nvinfo : EIATTR_MAXREG_COUNT
	.align		4
        /*000c*/ 	.byte	0x03, 0x1b
        /*000e*/ 	.short	0x00ff


	//----- nvinfo : EIATTR_NUM_BARRIERS
	.align		4
        /*0010*/ 	.byte	0x02, 0x4c
        /*0012*/ 	.byte	0x01
	.zero		1


	//----- nvinfo : EIATTR_EXTERNS
	.align		4
        /*0014*/ 	.byte	0x04, 0x0f
        /*0016*/ 	.short	(.L_10 - .L_9)


	//   ....[0]....
	.align		4
.L_9:
        /*0018*/ 	.word	index@(vprintf)


	//----- nvinfo : EIATTR_MERCURY_ISA_VERSION
	.align		4
.L_10:
        /*001c*/ 	.byte	0x03, 0x5f
        /*001e*/ 	.short	0x0101


	//----- nvinfo : EIATTR_COOP_GROUP_MASK_REGIDS
	.align		4
        /*0020*/ 	.byte	0x04, 0x29
        /*0022*/ 	.short	(.L_12 - .L_11)


	//   ....[0]....
.L_11:
        /*0024*/ 	.word	0x0500000f


	//   ....[1]....
        /*0028*/ 	.word	0xffffffff


	//----- nvinfo : EIATTR_COOP_GROUP_INSTR_OFFSETS
	.align		4
.L_12:
        /*002c*/ 	.byte	0x04, 0x28
        /*002e*/ 	.short	(.L_14 - .L_13)


	//   ....[0]....
.L_13:
        /*0030*/ 	.word	0x000001b0


	//   ....[1]....
        /*0034*/ 	.word	0x000001f0


	//----- nvinfo : EIATTR_VRC_CTA_INIT_COUNT
	.align		4
.L_14:
        /*0038*/ 	.byte	0x02, 0x4a
	.zero		1
	.zero		1


	//----- nvinfo : EIATTR_SYSCALL_OFFSETS
	.align		4
        /*003c*/ 	.byte	0x04, 0x46
        /*003e*/ 	.short	(.L_16 - .L_15)


	//   ....[0]....
.L_15:
        /*0040*/ 	.word	0x00000120


	//----- nvinfo : EIATTR_EXIT_INSTR_OFFSETS
	.align		4
.L_16:
        /*0044*/ 	.byte	0x04, 0x1c
        /*0046*/ 	.short	(.L_18 - .L_17)


	//   ....[0]....
.L_17:
        /*0048*/ 	.word	0x000001e0


	//   ....[1]....
        /*004c*/ 	.word	0x00000200


	//----- nvinfo : EIATTR_SW_WAR
	.align		4
.L_18:
        /*0050*/ 	.byte	0x04, 0x36
        /*0052*/ 	.short	(.L_20 - .L_19)
.L_19:
        /*0054*/ 	.word	0x00000008
.L_20:


//--------------------- .nv.callgraph             --------------------------
	.section	.nv.callgraph,"",@"SHT_CUDA_CALLGRAPH"
	.align	4
	.sectionentsize	8
	.align		4
        /*0000*/ 	.word	0x00000000
	.align		4
        /*0004*/ 	.word	0xffffffff
	.align		4
        /*0008*/ 	.word	index@(_Z11groupKernelv)
	.align		4
        /*000c*/ 	.word	index@(vprintf)
	.align		4
        /*0010*/ 	.word	0x00000000
	.align		4
        /*0014*/ 	.word	0xfffffffe
	.align		4
        /*0018*/ 	.word	0x00000000
	.align		4
        /*001c*/ 	.word	0xfffffffd
	.align		4
        /*0020*/ 	.word	0x00000000
	.align		4
        /*0024*/ 	.word	0xfffffffc


//--------------------- .nv.constant4             --------------------------
	.section	.nv.constant4,"a",@progbits
	.align	8
	.align		8
.nv.constant4:
        /*0000*/ 	.dword	vprintf
	.align		8
        /*0008*/ 	.dword	$str


//--------------------- .text._Z11groupKernelv    --------------------------
	.section	.text._Z11groupKernelv,"ax",@progbits
	.align	128
        .global         _Z11groupKernelv
        .type           _Z11groupKernelv,@function
        .size           _Z11groupKernelv,(.L_x_4 - _Z11groupKernelv)
        .other          _Z11groupKernelv,@"STO_CUDA_ENTRY STV_DEFAULT"
_Z11groupKernelv:
.text._Z11groupKernelv:
[----:B------:R-:W0:Y:S01]  /*0000*/  LDC R1, c[0x0][0x37c] ;  /* 0x0000df00ff017b82 */ /* 0x000e220000000800 */
[----:B------:R-:W1:Y:S01]  /*0010*/  LDCU UR6, c[0x0][0x2fc] ;  /* 0x00005f80ff0677ac */ /* 0x000e620008000800 */
[----:B------:R-:W-:Y:S01]  /*0020*/  MOV R2, 0x0 ;  /* 0x0000000000027802 */ /* 0x000fe20000000f00 */
[----:B0-----:R-:W-:Y:S01]  /*0030*/  VIADD R1, R1, 0xfffffff8 ;  /* 0xfffffff801017836 */ /* 0x001fe20000000000 */
[----:B------:R-:W0:Y:S04]  /*0040*/  LDCU UR4, c[0x0][0x360] ;  /* 0x00006c00ff0477ac */ /* 0x000e280008000800 */
[----:B------:R-:W2:Y:S01]  /*0050*/  LDC.64 R2, c[0x4][R2] ;  /* 0x0100000002027b82 */ /* 0x000ea20000000a00 */
[----:B------:R-:W0:Y:S01]  /*0060*/  LDCU UR5, c[0x0][0x364] ;  /* 0x00006c80ff0577ac */ /* 0x000e220008000800 */
[----:B------:R-:W3:Y:S06]  /*0070*/  LDCU.64 UR8, c[0x4][0x8] ;  /* 0x01000100ff0877ac */ /* 0x000eec0008000a00 */
[----:B------:R-:W4:Y:S01]  /*0080*/  LDC R0, c[0x0][0x368] ;  /* 0x0000da00ff007b82 */ /* 0x000f220000000800 */
[----:B0-----:R-:W-:Y:S01]  /*0090*/  UIMAD UR4, UR4, UR5, URZ ;  /* 0x00000005040472a4 */ /* 0x001fe2000f8e02ff */
[----:B------:R-:W0:Y:S01]  /*00a0*/  LDCU UR5, c[0x0][0x2f8] ;  /* 0x00005f00ff0577ac */ /* 0x000e220008000800 */
[----:B---3--:R-:W-:Y:S01]  /*00b0*/  MOV R4, UR8 ;  /* 0x0000000800047c02 */ /* 0x008fe20008000f00 */
[----:B------:R-:W-:-:S03]  /*00c0*/  IMAD.U32 R5, RZ, RZ, UR9 ;  /* 0x00000009ff057e24 */ /* 0x000fc6000f8e00ff */
[----:B----4-:R-:W-:-:S05]  /*00d0*/  IMAD R0, R0, UR4, RZ ;  /* 0x0000000400007c24 */ /* 0x010fca000f8e02ff */
[----:B------:R3:W-:Y:S01]  /*00e0*/  STL [R1], R0 ;  /* 0x0000000001007387 */ /* 0x0007e20000100800 */
[----:B0-----:R-:W-:-:S04]  /*00f0*/  IADD3 R6, P0, PT, R1, UR5, RZ ;  /* 0x0000000501067c10 */ /* 0x001fc8000ff1e0ff */
[----:B-12---:R-:W-:-:S09]  /*0100*/  IADD3.X R7, PT, PT, RZ, UR6, RZ, P0, !PT ;  /* 0x00000006ff077c10 */ /* 0x006fd200087fe4ff */
[----:B------:R-:W-:-:S07]  /*0110*/  LEPC R20, `(.L_x_0) ;  /* 0x000000001014794e */ /* 0x000fce0000000000 */
[----:B---3--:R-:W-:Y:S05]  /*0120*/  CALL.ABS.NOINC R2 ;  /* 0x0000000002007343 */ /* 0x008fea0003c00000 */
.L_x_0:
[----:B------:R-:W-:-:S03]  /*0130*/  UMOV UR4, 0xffffffff ;  /* 0xffffffff00047882 */ /* 0x000fc60000000000 */
[----:B------:R-:W-:Y:S05]  /*0140*/  BRA.CONV UR4, `(.L_x_1) ;  /* 0x0000000304287947 */ /* 0x000fea000b800000 */
[----:B------:R-:W-:Y:S02]  /*0150*/  HFMA2 R13, -RZ, RZ, 0, 0 ;  /* 0x00000000ff0d7431 */ /* 0x000fe400000001ff */
[----:B------:R-:W-:Y:S02]  /*0160*/  IMAD.MOV.U32 R14, RZ, RZ, 0x0 ;  /* 0x00000000ff0e7424 */ /* 0x000fe400078e00ff */
[----:B------:R-:W-:-:S07]  /*0170*/  IMAD.MOV.U32 R15, RZ, RZ, -0x1 ;  /* 0xffffffffff0f7424 */ /* 0x000fce00078e00ff */
[----:B------:R-:W-:Y:S05]  /*0180*/  WARPSYNC.COLLECTIVE.ALL `(.L_x_2) ;  /* 0x0000000000147948 */ /* 0x000fea0003c00000 */
[----:B------:R-:W-:-:S04]  /*0190*/  SHF.L.U32 R13, R13, 0x10, RZ ;  /* 0x000000100d0d7819 */ /* 0x000fc800000006ff */
[----:B------:R-:W-:-:S05]  /*01a0*/  LOP3.LUT R13, R13, 0xf, R14, 0xf8, !PT ;  /* 0x0000000f0d0d7812 */ /* 0x000fca00078ef80e */
[----:B------:R0:W-:Y:S02]  /*01b0*/  BAR.SYNC.DEFER_BLOCKING R13, R13 ;  /* 0x0000000d0000731d */ /* 0x0001e40000010000 */
[----:B0-----:R-:W-:-:S04]  /*01c0*/  SHF.R.U32 R13, R13, 0x10, RZ ;  /* 0x000000100d0d7819 */ /* 0x001fc800000016ff */
[----:B------:R-:W-:Y:S05]  /*01d0*/  ENDCOLLECTIVE ;  /* 0x000000000000791b */ /* 0x000fea0003800000 */
.L_x_2:
[----:B------:R-:W-:Y:S05]  /*01e0*/  EXIT ;  /* 0x000000000000794d */ /* 0x000fea0003800000 */
.L_x_1:
[----:B------:R-:W-:Y:S06]  /*01f0*/  BAR.SYNC.DEFER_BLOCKING 0x0 ;  /* 0x0000000000007b1d */ /* 0x000fec0000010000 */
[----:B------:R-:W-:Y:S05]  /*0200*/  EXIT ;  /* 0x000000000000794d */ /* 0x000fea0003800000 */
.L_x_3:
[----:B------:R-:W-:-:S00]  /*0210*/  BRA `(.L_x_3) ;  /* 0xfffffffc00fc7947 */ /* 0x000fc0000383ffff */
[----:B------:R-:W-:-:S00]  /*0220*/  NOP ;  /* 0x0000000000007918 */ /* 0x000fc00000000000 */
        /* <DEDUP_REMOVED lines=13> */
.L_x_4:


//--------------------- .nv.global.init           --------------------------
	.section	.nv.global.init,"aw",@progbits
.nv.global.init:
	.type		$str,@object
	.size		$str,(.L_0 - $str)
$str:
        /*0000*/ 	.byte	0x74, 0x68, 0x72, 0x65, 0x61, 0x64, 0x42, 0x6c, 0x6f, 0x63, 0x6b, 0x47, 0x72, 0x6f, 0x75, 0x70
        /*0010*/ 	.byte	0x53, 0x69, 0x7a, 0x65, 0x3a, 0x20, 0x25, 0x64, 0x0a, 0x00
.L_0:


//--------------------- .nv.shared.reserved.0     --------------------------
	.section	.nv.shared.reserved.0,"aw",@nobits
	.weak		__nv_reservedSMEM_offset_0_alias
	.size		__nv_reservedSMEM_offset_0_alias, 0, 64
	.other		__nv_reservedSMEM_offset_0_alias,@"STO_CUDA_RESERVED_SHARED STV_DEFAULT"
__nv_reservedSMEM_offset_0_alias:
	.zero		0
	.zero		64


//--------------------- .nv.constant0._Z11groupKernelv --------------------------
	.section	.nv.constant0._Z11groupKernelv,"a",@progbits
	.sectionflags	@""
	.align	4
.nv.constant0._Z11groupKernelv:
	.zero		896


//--------------------- SYMBOLS --------------------------

	.type		.nv.reservedSmem.offset0,@object
	.size		.nv.reservedSmem.offset0,0x4
	.type		vprintf,@function
